	.headerflags	@"EF_CUDA_TEXMODE_UNIFIED EF_CUDA_64BIT_ADDRESS EF_CUDA_ACCELERATORS EF_CUDA_SM90 EF_CUDA_VIRTUAL_SM(EF_CUDA_SM90)"
	.elftype	@"ET_EXEC"


//--------------------- .nv.info                  --------------------------
	.section	.nv.info,"",@"SHT_CUDA_INFO"
	.align	4


	//----- nvinfo : EIATTR_REGCOUNT
	.align		4
        /*0000*/ 	.byte	0x04, 0x2f
        /*0002*/ 	.short	(.L_2 - .L_1)
	.align		4
.L_1:
        /*0004*/ 	.word	index@(triton_poi_fused_native_group_norm_relu_9)
        /*0008*/ 	.word	0x00000014


	//----- nvinfo : EIATTR_MIN_STACK_SIZE
	.align		4
.L_2:
        /*000c*/ 	.byte	0x04, 0x12
        /*000e*/ 	.short	(.L_4 - .L_3)
	.align		4
.L_3:
        /*0010*/ 	.word	index@(triton_poi_fused_native_group_norm_relu_9)
        /*0014*/ 	.word	0x00000000


	//----- nvinfo : EIATTR_FRAME_SIZE
	.align		4
.L_4:
        /*0018*/ 	.byte	0x04, 0x11
        /*001a*/ 	.short	(.L_6 - .L_5)
	.align		4
.L_5:
        /*001c*/ 	.word	index@(triton_poi_fused_native_group_norm_relu_9)
        /*0020*/ 	.word	0x00000000


	//----- nvinfo : EIATTR_MIN_STACK_SIZE
	.align		4
.L_6:
        /*0024*/ 	.byte	0x04, 0x12
        /*0026*/ 	.short	(.L_8 - .L_7)
	.align		4
.L_7:
        /*0028*/ 	.word	index@(triton_poi_fused_native_group_norm_relu_9)
        /*002c*/ 	.word	0x00000000
.L_8:


//--------------------- .nv.info.triton_poi_fused_native_group_norm_relu_9 --------------------------
	.section	.nv.info.triton_poi_fused_native_group_norm_relu_9,"",@"SHT_CUDA_INFO"
	.sectionflags	@""
	.align	4


	//----- nvinfo : EIATTR_CUDA_API_VERSION
	.align		4
        /*0000*/ 	.byte	0x04, 0x37
        /*0002*/ 	.short	(.L_10 - .L_9)
.L_9:
        /*0004*/ 	.word	0x0000007c


	//----- nvinfo : EIATTR_KPARAM_INFO
	.align		4
.L_10:
        /*0008*/ 	.byte	0x04, 0x17
        /*000a*/ 	.short	(.L_12 - .L_11)
.L_11:
        /*000c*/ 	.word	0x00000000
        /*0010*/ 	.short	0x0006
        /*0012*/ 	.short	0x0030
        /*0014*/ 	.byte	0x00, 0xf0, 0x11, 0x00


	//----- nvinfo : EIATTR_KPARAM_INFO
	.align		4
.L_12:
        /*0018*/ 	.byte	0x04, 0x17
        /*001a*/ 	.short	(.L_14 - .L_13)
.L_13:
        /*001c*/ 	.word	0x00000000
        /*0020*/ 	.short	0x0005
        /*0022*/ 	.short	0x0028
        /*0024*/ 	.byte	0x00, 0xf4, 0x21, 0x00


	//----- nvinfo : EIATTR_KPARAM_INFO
	.align		4
.L_14:
        /*0028*/ 	.byte	0x04, 0x17
        /*002a*/ 	.short	(.L_16 - .L_15)
.L_15:
        /*002c*/ 	.word	0x00000000
        /*0030*/ 	.short	0x0004
        /*0032*/ 	.short	0x0020
        /*0034*/ 	.byte	0x00, 0xf4, 0x21, 0x00


	//----- nvinfo : EIATTR_KPARAM_INFO
	.align		4
.L_16:
        /*0038*/ 	.byte	0x04, 0x17
        /*003a*/ 	.short	(.L_18 - .L_17)
.L_17:
        /*003c*/ 	.word	0x00000000
        /*0040*/ 	.short	0x0003
        /*0042*/ 	.short	0x0018
        /*0044*/ 	.byte	0x00, 0xf4, 0x21, 0x00


	//----- nvinfo : EIATTR_KPARAM_INFO
	.align		4
.L_18:
        /*0048*/ 	.byte	0x04, 0x17
        /*004a*/ 	.short	(.L_20 - .L_19)
.L_19:
        /*004c*/ 	.word	0x00000000
        /*0050*/ 	.short	0x0002
        /*0052*/ 	.short	0x0010
        /*0054*/ 	.byte	0x00, 0xf4, 0x21, 0x00


	//----- nvinfo : EIATTR_KPARAM_INFO
	.align		4
.L_20:
        /*0058*/ 	.byte	0x04, 0x17
        /*005a*/ 	.short	(.L_22 - .L_21)
.L_21:
        /*005c*/ 	.word	0x00000000
        /*0060*/ 	.short	0x0001
        /*0062*/ 	.short	0x0008
        /*0064*/ 	.byte	0x00, 0xf4, 0x21, 0x00


	//----- nvinfo : EIATTR_KPARAM_INFO
	.align		4
.L_22:
        /*0068*/ 	.byte	0x04, 0x17
        /*006a*/ 	.short	(.L_24 - .L_23)
.L_23:
        /*006c*/ 	.word	0x00000000
        /*0070*/ 	.short	0x0000
        /*0072*/ 	.short	0x0000
        /*0074*/ 	.byte	0x00, 0xf4, 0x21, 0x00


	//----- nvinfo : EIATTR_SPARSE_MMA_MASK
	.align		4
.L_24:
        /*0078*/ 	.byte	0x03, 0x50
        /*007a*/ 	.short	0x0000


	//----- nvinfo : EIATTR_MAXREG_COUNT
	.align		4
        /*007c*/ 	.byte	0x03, 0x1b
        /*007e*/ 	.short	0x00ff


	//----- nvinfo : EIATTR_EXIT_INSTR_OFFSETS
	.align		4
        /*0080*/ 	.byte	0x04, 0x1c
        /*0082*/ 	.short	(.L_26 - .L_25)


	//   ....[0]....
.L_25:
        /*0084*/ 	.word	0x000003a0


	//----- nvinfo : EIATTR_REQNTID
	.align		4
.L_26:
        /*0088*/ 	.byte	0x04, 0x10
        /*008a*/ 	.short	(.L_28 - .L_27)
.L_27:
        /*008c*/ 	.word	0x00000080
        /*0090*/ 	.word	0x00000001
        /*0094*/ 	.word	0x00000001


	//----- nvinfo : EIATTR_CBANK_PARAM_SIZE
	.align		4
.L_28:
        /*0098*/ 	.byte	0x03, 0x19
        /*009a*/ 	.short	0x0034


	//----- nvinfo : EIATTR_PARAM_CBANK
	.align		4
        /*009c*/ 	.byte	0x04, 0x0a
        /*009e*/ 	.short	(.L_30 - .L_29)
	.align		4
.L_29:
        /*00a0*/ 	.word	index@(.nv.constant0.triton_poi_fused_native_group_norm_relu_9)
        /*00a4*/ 	.short	0x0210
        /*00a6*/ 	.short	0x0034


	//----- nvinfo : EIATTR_SW_WAR
	.align		4
.L_30:
        /*00a8*/ 	.byte	0x04, 0x36
        /*00aa*/ 	.short	(.L_32 - .L_31)
.L_31:
        /*00ac*/ 	.word	0x00000008
.L_32:


//--------------------- .nv.callgraph             --------------------------
	.section	.nv.callgraph,"",@"SHT_CUDA_CALLGRAPH"
	.align	4
	.sectionentsize	8
	.align		4
        /*0000*/ 	.word	0x00000000
	.align		4
        /*0004*/ 	.word	0xffffffff
	.align		4
        /*0008*/ 	.word	0x00000000
	.align		4
        /*000c*/ 	.word	0xfffffffe
	.align		4
        /*0010*/ 	.word	0x00000000
	.align		4
        /*0014*/ 	.word	0xfffffffd
	.align		4
        /*0018*/ 	.word	0x00000000
	.align		4
        /*001c*/ 	.word	0xfffffffc


//--------------------- .nv.constant4             --------------------------
	.section	.nv.constant4,"a",@progbits
	.align	8
	.align		8
.nv.constant4:
        /*0000*/ 	.dword	_$_str


//--------------------- .text.triton_poi_fused_native_group_norm_relu_9 --------------------------
	.section	.text.triton_poi_fused_native_group_norm_relu_9,"ax",@progbits
	.align	128
        .global         triton_poi_fused_native_group_norm_relu_9
        .type           triton_poi_fused_native_group_norm_relu_9,@function
        .size           triton_poi_fused_native_group_norm_relu_9,(.L_x_1 - triton_poi_fused_native_group_norm_relu_9)
        .other          triton_poi_fused_native_group_norm_relu_9,@"STO_CUDA_ENTRY STV_DEFAULT"
triton_poi_fused_native_group_norm_relu_9:
.text.triton_poi_fused_native_group_norm_relu_9:
[----:B------:R-:W-:Y:S01]  /*0000*/  LDC R1, c[0x0][0x28] ;  /* 0x00000a00ff017b82 */ /* 0x000fe20000000800 */
[----:B------:R-:W1:Y:S07]  /*0010*/  S2R R0, SR_TID.X ;  /* 0x0000000000007919 */ /* 0x000e6e0000002100 */
[----:B------:R-:W2:Y:S01]  /*0020*/  LDC.64 R10, c[0x0][0x220] ;  /* 0x00008800ff0a7b82 */ /* 0x000ea20000000a00 */
[----:B------:R-:W-:Y:S01]  /*0030*/  ULDC.64 UR4, c[0x0][0x208] ;  /* 0x0000820000047ab9 */ /* 0x000fe20000000a00 */
[----:B------:R-:W3:Y:S06]  /*0040*/  S2R R3, SR_CTAID.X ;  /* 0x0000000000037919 */ /* 0x000eec0000002500 */
[----:B------:R-:W4:Y:S08]  /*0050*/  LDC.64 R6, c[0x0][0x218] ;  /* 0x00008600ff067b82 */ /* 0x000f300000000a00 */
[----:B------:R-:W5:Y:S08]  /*0060*/  LDC.64 R4, c[0x0][0x210] ;  /* 0x00008400ff047b82 */ /* 0x000f700000000a00 */
[----:B------:R-:W4:Y:S01]  /*0070*/  LDC.64 R8, c[0x0][0x230] ;  /* 0x00008c00ff087b82 */ /* 0x000f220000000a00 */
[----:B-1----:R-:W-:-:S02]  /*0080*/  SHF.L.U32 R0, R0, 0x2, RZ ;  /* 0x0000000200007819 */ /* 0x002fc400000006ff */
[----:B---3--:R-:W-:Y:S02]  /*0090*/  SHF.R.S32.HI R13, RZ, 0x16, R3 ;  /* 0x00000016ff0d7819 */ /* 0x008fe40000011403 */
[----:B------:R-:W-:Y:S02]  /*00a0*/  LOP3.LUT R0, R0, 0x1fc, RZ, 0xc0, !PT ;  /* 0x000001fc00007812 */ /* 0x000fe400078ec0ff */
[----:B------:R-:W-:Y:S02]  /*00b0*/  SGXT R13, R13, 0x1 ;  /* 0x000000010d0d781a */ /* 0x000fe40000000200 */
[----:B------:R-:W-:-:S04]  /*00c0*/  LEA R0, R3, R0, 0x9 ;  /* 0x0000000003007211 */ /* 0x000fc800078e48ff */
[CC--:B------:R-:W-:Y:S02]  /*00d0*/  LEA.HI R2, R13.reuse, R0.reuse, RZ, 0x8 ;  /* 0x000000000d027211 */ /* 0x0c0fe400078f40ff */
[----:B------:R-:W-:Y:S02]  /*00e0*/  LEA.HI R13, R13, R0, RZ, 0x6 ;  /* 0x000000000d0d7211 */ /* 0x000fe400078f30ff */
[----:B------:R-:W-:Y:S02]  /*00f0*/  SHF.R.S32.HI R17, RZ, 0x8, R2 ;  /* 0x00000008ff117819 */ /* 0x000fe40000011402 */
[----:B------:R-:W1:Y:S03]  /*0100*/  LDC.64 R2, c[0x0][0x228] ;  /* 0x00008a00ff027b82 */ /* 0x000e660000000a00 */
[----:B--2---:R-:W-:Y:S01]  /*0110*/  IMAD.WIDE R10, R17, 0x4, R10 ;  /* 0x00000004110a7825 */ /* 0x004fe200078e020a */
[----:B------:R-:W-:-:S02]  /*0120*/  SHF.R.S32.HI R14, RZ, 0x6, R13 ;  /* 0x00000006ff0e7819 */ /* 0x000fc4000001140d */
[----:B------:R-:W-:-:S03]  /*0130*/  SHF.R.S32.HI R13, RZ, 0x1f, R13 ;  /* 0x0000001fff0d7819 */ /* 0x000fc6000001140d */
[----:B------:R-:W2:Y:S01]  /*0140*/  LDG.E.EL R10, desc[UR4][R10.64] ;  /* 0x000000040a0a7981 */ /* 0x000ea2000c2e1900 */
[----:B------:R-:W-:Y:S01]  /*0150*/  LEA.HI R13, R13, R14, RZ, 0x8 ;  /* 0x0000000e0d0d7211 */ /* 0x000fe200078f40ff */
[----:B-----5:R-:W-:-:S03]  /*0160*/  IMAD.WIDE R4, R0, 0x4, R4 ;  /* 0x0000000400047825 */ /* 0x020fc600078e0204 */
[----:B------:R-:W-:Y:S01]  /*0170*/  LOP3.LUT R15, R13, 0xffffff00, RZ, 0xc0, !PT ;  /* 0xffffff000d0f7812 */ /* 0x000fe200078ec0ff */
[----:B----4-:R-:W-:Y:S02]  /*0180*/  IMAD.WIDE R12, R17, 0x4, R6 ;  /* 0x00000004110c7825 */ /* 0x010fe400078e0206 */
[----:B------:R-:W3:Y:S01]  /*0190*/  LDG.E.128 R4, desc[UR4][R4.64] ;  /* 0x0000000404047981 */ /* 0x000ee2000c1e1d00 */
[----:B------:R-:W-:-:S03]  /*01a0*/  IADD3 R17, R14, -R15, RZ ;  /* 0x8000000f0e117210 */ /* 0x000fc60007ffe0ff */
[----:B------:R-:W3:Y:S02]  /*01b0*/  LDG.E.EL R12, desc[UR4][R12.64] ;  /* 0x000000040c0c7981 */ /* 0x000ee4000c2e1900 */
[----:B0-----:R-:W-:-:S04]  /*01c0*/  IMAD.WIDE R8, R17, 0x4, R8 ;  /* 0x0000000411087825 */ /* 0x001fc800078e0208 */
[----:B-1----:R-:W-:Y:S02]  /*01d0*/  IMAD.WIDE R14, R17, 0x4, R2 ;  /* 0x00000004110e7825 */ /* 0x002fe400078e0202 */
[----:B------:R-:W4:Y:S04]  /*01e0*/  LDG.E.EL R9, desc[UR4][R8.64] ;  /* 0x0000000408097981 */ /* 0x000f28000c2e1900 */
[----:B------:R-:W4:Y:S01]  /*01f0*/  LDG.E.EL R14, desc[UR4][R14.64] ;  /* 0x000000040e0e7981 */ /* 0x000f22000c2e1900 */
[----:B------:R-:W-:-:S10]  /*0200*/  HFMA2.MMA R3, -RZ, RZ, 0.9375, 0 ;  /* 0x3b800000ff037435 */ /* 0x000fd400000001ff */
[----:B--2---:R-:W-:Y:S02]  /*0210*/  FFMA R10, R10, R3, 9.9999997473787516356e-06 ;  /* 0x3727c5ac0a0a7423 */ /* 0x004fe40000000003 */
[----:B------:R-:W0:Y:S04]  /*0220*/  LDC.64 R2, c[0x0][0x238] ;  /* 0x00008e00ff027b82 */ /* 0x000e280000000a00 */
[----:B------:R-:W1:Y:S01]  /*0230*/  MUFU.RSQ R10, R10 ;  /* 0x0000000a000a7308 */ /* 0x000e620000001400 */
[--C-:B---3--:R-:W-:Y:S01]  /*0240*/  FADD R11, R4, -R12.reuse ;  /* 0x8000000c040b7221 */ /* 0x108fe20000000000 */
[--C-:B------:R-:W-:Y:S01]  /*0250*/  FADD R13, R5, -R12.reuse ;  /* 0x8000000c050d7221 */ /* 0x100fe20000000000 */
[--C-:B------:R-:W-:Y:S01]  /*0260*/  FADD R5, R6, -R12.reuse ;  /* 0x8000000c06057221 */ /* 0x100fe20000000000 */
[----:B------:R-:W-:Y:S01]  /*0270*/  FADD R7, R7, -R12 ;  /* 0x8000000c07077221 */ /* 0x000fe20000000000 */
[C---:B-1----:R-:W-:Y:S01]  /*0280*/  FMUL R11, R10.reuse, R11 ;  /* 0x0000000b0a0b7220 */ /* 0x042fe20000400000 */
[C---:B------:R-:W-:Y:S01]  /*0290*/  FMUL R12, R10.reuse, R13 ;  /* 0x0000000d0a0c7220 */ /* 0x040fe20000400000 */
[C---:B------:R-:W-:Y:S01]  /*02a0*/  FMUL R6, R10.reuse, R5 ;  /* 0x000000050a067220 */ /* 0x040fe20000400000 */
[----:B------:R-:W-:Y:S01]  /*02b0*/  FMUL R4, R10, R7 ;  /* 0x000000070a047220 */ /* 0x000fe20000400000 */
[C-C-:B----4-:R-:W-:Y:S01]  /*02c0*/  FFMA R11, R14.reuse, R11, R9.reuse ;  /* 0x0000000b0e0b7223 */ /* 0x150fe20000000009 */
[C-C-:B------:R-:W-:Y:S01]  /*02d0*/  FFMA R12, R14.reuse, R12, R9.reuse ;  /* 0x0000000c0e0c7223 */ /* 0x140fe20000000009 */
[C-C-:B------:R-:W-:Y:S01]  /*02e0*/  FFMA R6, R14.reuse, R6, R9.reuse ;  /* 0x000000060e067223 */ /* 0x140fe20000000009 */
[----:B------:R-:W-:-:S02]  /*02f0*/  FFMA R4, R14, R4, R9 ;  /* 0x000000040e047223 */ /* 0x000fc40000000009 */
[C---:B------:R-:W-:Y:S02]  /*0300*/  FSETP.GEU.AND P3, PT, R11.reuse, RZ, PT ;  /* 0x000000ff0b00720b */ /* 0x040fe40003f6e000 */
[----:B------:R-:W-:Y:S02]  /*0310*/  FSETP.GEU.AND P2, PT, R12, RZ, PT ;  /* 0x000000ff0c00720b */ /* 0x000fe40003f4e000 */
[----:B------:R-:W-:Y:S02]  /*0320*/  FSETP.GEU.AND P1, PT, R6, RZ, PT ;  /* 0x000000ff0600720b */ /* 0x000fe40003f2e000 */
[----:B------:R-:W-:Y:S01]  /*0330*/  FSETP.GEU.AND P0, PT, R4, RZ, PT ;  /* 0x000000ff0400720b */ /* 0x000fe20003f0e000 */
[----:B0-----:R-:W-:Y:S01]  /*0340*/  IMAD.WIDE R2, R0, 0x4, R2 ;  /* 0x0000000400027825 */ /* 0x001fe200078e0202 */
[----:B------:R-:W-:Y:S02]  /*0350*/  SEL R8, R11, RZ, P3 ;  /* 0x000000ff0b087207 */ /* 0x000fe40001800000 */
[----:B------:R-:W-:-:S02]  /*0360*/  SEL R9, R12, RZ, P2 ;  /* 0x000000ff0c097207 */ /* 0x000fc40001000000 */
[----:B------:R-:W-:Y:S02]  /*0370*/  SEL R10, R6, RZ, P1 ;  /* 0x000000ff060a7207 */ /* 0x000fe40000800000 */
[----:B------:R-:W-:-:S05]  /*0380*/  SEL R11, R4, RZ, P0 ;  /* 0x000000ff040b7207 */ /* 0x000fca0000000000 */
[----:B------:R-:W-:Y:S01]  /*0390*/  STG.E.128 desc[UR4][R2.64], R8 ;  /* 0x0000000802007986 */ /* 0x000fe2000c101d04 */
[----:B------:R-:W-:Y:S05]  /*03a0*/  EXIT ;  /* 0x000000000000794d */ /* 0x000fea0003800000 */
.L_x_0:
[----:B------:R-:W-:-:S00]  /*03b0*/  BRA `(.L_x_0) ;  /* 0xfffffffc00fc7947 */ /* 0x000fc0000383ffff */
[----:B------:R-:W-:-:S00]  /*03c0*/  NOP ;  /* 0x0000000000007918 */ /* 0x000fc00000000000 */
        /* <DEDUP_REMOVED lines=11> */
.L_x_1:


//--------------------- .nv.global.init           --------------------------
	.section	.nv.global.init,"aw",@progbits
.nv.global.init:
	.type		_$_str,@object
	.size		_$_str,(.L_0 - _$_str)
_$_str:
        /*0000*/ 	.byte	0x5f, 0x5f, 0x43, 0x55, 0x44, 0x41, 0x5f, 0x46, 0x54, 0x5a, 0x00
.L_0:


//--------------------- .nv.constant0.triton_poi_fused_native_group_norm_relu_9 --------------------------
	.section	.nv.constant0.triton_poi_fused_native_group_norm_relu_9,"a",@progbits
	.sectionflags	@""
	.align	4
.nv.constant0.triton_poi_fused_native_group_norm_relu_9:
	.zero		580
